	.headerflags	@"EF_CUDA_TEXMODE_UNIFIED EF_CUDA_64BIT_ADDRESS EF_CUDA_ACCELERATORS EF_CUDA_SM90 EF_CUDA_VIRTUAL_SM(EF_CUDA_SM90)"
	.elftype	@"ET_EXEC"


//--------------------- .nv.info                  --------------------------
	.section	.nv.info,"",@"SHT_CUDA_INFO"
	.align	4


	//----- nvinfo : EIATTR_REGCOUNT
	.align		4
        /*0000*/ 	.byte	0x04, 0x2f
        /*0002*/ 	.short	(.L_2 - .L_1)
	.align		4
.L_1:
        /*0004*/ 	.word	index@(triton_poi_fused_add_native_layer_norm_2)
        /*0008*/ 	.word	0x0000001a


	//----- nvinfo : EIATTR_MIN_STACK_SIZE
	.align		4
.L_2:
        /*000c*/ 	.byte	0x04, 0x12
        /*000e*/ 	.short	(.L_4 - .L_3)
	.align		4
.L_3:
        /*0010*/ 	.word	index@(triton_poi_fused_add_native_layer_norm_2)
        /*0014*/ 	.word	0x00000000


	//----- nvinfo : EIATTR_FRAME_SIZE
	.align		4
.L_4:
        /*0018*/ 	.byte	0x04, 0x11
        /*001a*/ 	.short	(.L_6 - .L_5)
	.align		4
.L_5:
        /*001c*/ 	.word	index@(triton_poi_fused_add_native_layer_norm_2)
        /*0020*/ 	.word	0x00000000


	//----- nvinfo : EIATTR_MIN_STACK_SIZE
	.align		4
.L_6:
        /*0024*/ 	.byte	0x04, 0x12
        /*0026*/ 	.short	(.L_8 - .L_7)
	.align		4
.L_7:
        /*0028*/ 	.word	index@(triton_poi_fused_add_native_layer_norm_2)
        /*002c*/ 	.word	0x00000000
.L_8:


//--------------------- .nv.info.triton_poi_fused_add_native_layer_norm_2 --------------------------
	.section	.nv.info.triton_poi_fused_add_native_layer_norm_2,"",@"SHT_CUDA_INFO"
	.sectionflags	@""
	.align	4


	//----- nvinfo : EIATTR_CUDA_API_VERSION
	.align		4
        /*0000*/ 	.byte	0x04, 0x37
        /*0002*/ 	.short	(.L_10 - .L_9)
.L_9:
        /*0004*/ 	.word	0x0000007c


	//----- nvinfo : EIATTR_KPARAM_INFO
	.align		4
.L_10:
        /*0008*/ 	.byte	0x04, 0x17
        /*000a*/ 	.short	(.L_12 - .L_11)
.L_11:
        /*000c*/ 	.word	0x00000000
        /*0010*/ 	.short	0x0007
        /*0012*/ 	.short	0x0038
        /*0014*/ 	.byte	0x00, 0xf0, 0x11, 0x00


	//----- nvinfo : EIATTR_KPARAM_INFO
	.align		4
.L_12:
        /*0018*/ 	.byte	0x04, 0x17
        /*001a*/ 	.short	(.L_14 - .L_13)
.L_13:
        /*001c*/ 	.word	0x00000000
        /*0020*/ 	.short	0x0006
        /*0022*/ 	.short	0x0030
        /*0024*/ 	.byte	0x00, 0xf4, 0x21, 0x00


	//----- nvinfo : EIATTR_KPARAM_INFO
	.align		4
.L_14:
        /*0028*/ 	.byte	0x04, 0x17
        /*002a*/ 	.short	(.L_16 - .L_15)
.L_15:
        /*002c*/ 	.word	0x00000000
        /*0030*/ 	.short	0x0005
        /*0032*/ 	.short	0x0028
        /*0034*/ 	.byte	0x00, 0xf4, 0x21, 0x00


	//----- nvinfo : EIATTR_KPARAM_INFO
	.align		4
.L_16:
        /*0038*/ 	.byte	0x04, 0x17
        /*003a*/ 	.short	(.L_18 - .L_17)
.L_17:
        /*003c*/ 	.word	0x00000000
        /*0040*/ 	.short	0x0004
        /*0042*/ 	.short	0x0020
        /*0044*/ 	.byte	0x00, 0xf4, 0x21, 0x00


	//----- nvinfo : EIATTR_KPARAM_INFO
	.align		4
.L_18:
        /*0048*/ 	.byte	0x04, 0x17
        /*004a*/ 	.short	(.L_20 - .L_19)
.L_19:
        /*004c*/ 	.word	0x00000000
        /*0050*/ 	.short	0x0003
        /*0052*/ 	.short	0x0018
        /*0054*/ 	.byte	0x00, 0xf4, 0x21, 0x00


	//----- nvinfo : EIATTR_KPARAM_INFO
	.align		4
.L_20:
        /*0058*/ 	.byte	0x04, 0x17
        /*005a*/ 	.short	(.L_22 - .L_21)
.L_21:
        /*005c*/ 	.word	0x00000000
        /*0060*/ 	.short	0x0002
        /*0062*/ 	.short	0x0010
        /*0064*/ 	.byte	0x00, 0xf4, 0x21, 0x00


	//----- nvinfo : EIATTR_KPARAM_INFO
	.align		4
.L_22:
        /*0068*/ 	.byte	0x04, 0x17
        /*006a*/ 	.short	(.L_24 - .L_23)
.L_23:
        /*006c*/ 	.word	0x00000000
        /*0070*/ 	.short	0x0001
        /*0072*/ 	.short	0x0008
        /*0074*/ 	.byte	0x00, 0xf4, 0x21, 0x00


	//----- nvinfo : EIATTR_KPARAM_INFO
	.align		4
.L_24:
        /*0078*/ 	.byte	0x04, 0x17
        /*007a*/ 	.short	(.L_26 - .L_25)
.L_25:
        /*007c*/ 	.word	0x00000000
        /*0080*/ 	.short	0x0000
        /*0082*/ 	.short	0x0000
        /*0084*/ 	.byte	0x00, 0xf4, 0x21, 0x00


	//----- nvinfo : EIATTR_SPARSE_MMA_MASK
	.align		4
.L_26:
        /*0088*/ 	.byte	0x03, 0x50
        /*008a*/ 	.short	0x0000


	//----- nvinfo : EIATTR_MAXREG_COUNT
	.align		4
        /*008c*/ 	.byte	0x03, 0x1b
        /*008e*/ 	.short	0x00ff


	//----- nvinfo : EIATTR_EXIT_INSTR_OFFSETS
	.align		4
        /*0090*/ 	.byte	0x04, 0x1c
        /*0092*/ 	.short	(.L_28 - .L_27)


	//   ....[0]....
.L_27:
        /*0094*/ 	.word	0x00000350


	//   ....[1]....
        /*0098*/ 	.word	0x00000370


	//----- nvinfo : EIATTR_REQNTID
	.align		4
.L_28:
        /*009c*/ 	.byte	0x04, 0x10
        /*009e*/ 	.short	(.L_30 - .L_29)
.L_29:
        /*00a0*/ 	.word	0x00000080
        /*00a4*/ 	.word	0x00000001
        /*00a8*/ 	.word	0x00000001


	//----- nvinfo : EIATTR_CBANK_PARAM_SIZE
	.align		4
.L_30:
        /*00ac*/ 	.byte	0x03, 0x19
        /*00ae*/ 	.short	0x003c


	//----- nvinfo : EIATTR_PARAM_CBANK
	.align		4
        /*00b0*/ 	.byte	0x04, 0x0a
        /*00b2*/ 	.short	(.L_32 - .L_31)
	.align		4
.L_31:
        /*00b4*/ 	.word	index@(.nv.constant0.triton_poi_fused_add_native_layer_norm_2)
        /*00b8*/ 	.short	0x0210
        /*00ba*/ 	.short	0x003c


	//----- nvinfo : EIATTR_SW_WAR
	.align		4
.L_32:
        /*00bc*/ 	.byte	0x04, 0x36
        /*00be*/ 	.short	(.L_34 - .L_33)
.L_33:
        /*00c0*/ 	.word	0x00000008
.L_34:


//--------------------- .nv.callgraph             --------------------------
	.section	.nv.callgraph,"",@"SHT_CUDA_CALLGRAPH"
	.align	4
	.sectionentsize	8
	.align		4
        /*0000*/ 	.word	0x00000000
	.align		4
        /*0004*/ 	.word	0xffffffff
	.align		4
        /*0008*/ 	.word	0x00000000
	.align		4
        /*000c*/ 	.word	0xfffffffe
	.align		4
        /*0010*/ 	.word	0x00000000
	.align		4
        /*0014*/ 	.word	0xfffffffd
	.align		4
        /*0018*/ 	.word	0x00000000
	.align		4
        /*001c*/ 	.word	0xfffffffc


//--------------------- .nv.constant4             --------------------------
	.section	.nv.constant4,"a",@progbits
	.align	8
	.align		8
.nv.constant4:
        /*0000*/ 	.dword	_$_str


//--------------------- .text.triton_poi_fused_add_native_layer_norm_2 --------------------------
	.section	.text.triton_poi_fused_add_native_layer_norm_2,"ax",@progbits
	.align	128
        .global         triton_poi_fused_add_native_layer_norm_2
        .type           triton_poi_fused_add_native_layer_norm_2,@function
        .size           triton_poi_fused_add_native_layer_norm_2,(.L_x_1 - triton_poi_fused_add_native_layer_norm_2)
        .other          triton_poi_fused_add_native_layer_norm_2,@"STO_CUDA_ENTRY STV_DEFAULT"
triton_poi_fused_add_native_layer_norm_2:
.text.triton_poi_fused_add_native_layer_norm_2:
[----:B------:R-:W0:Y:S01]  /*0000*/  LDC R1, c[0x0][0x28] ;  /* 0x00000a00ff017b82 */ /* 0x000e220000000800 */
[----:B------:R-:W1:Y:S07]  /*0010*/  S2R R0, SR_TID.X ;  /* 0x0000000000007919 */ /* 0x000e6e0000002100 */
[----:B------:R-:W2:Y:S01]  /*0020*/  LDC.64 R20, c[0x0][0x228] ;  /* 0x00008a00ff147b82 */ /* 0x000ea20000000a00 */
[----:B------:R-:W-:Y:S01]  /*0030*/  CS2R R10, SRZ ;  /* 0x00000000000a7805 */ /* 0x000fe2000001ff00 */
[----:B------:R-:W-:Y:S01]  /*0040*/  ULDC.64 UR4, c[0x0][0x208] ;  /* 0x0000820000047ab9 */ /* 0x000fe20000000a00 */
[----:B------:R-:W3:Y:S05]  /*0050*/  S2R R3, SR_CTAID.X ;  /* 0x0000000000037919 */ /* 0x000eea0000002500 */
[----:B------:R-:W4:Y:S08]  /*0060*/  LDC.64 R12, c[0x0][0x220] ;  /* 0x00008800ff0c7b82 */ /* 0x000f300000000a00 */
[----:B------:R-:W5:Y:S08]  /*0070*/  LDC.64 R14, c[0x0][0x210] ;  /* 0x00008400ff0e7b82 */ /* 0x000f700000000a00 */
[----:B------:R-:W5:Y:S01]  /*0080*/  LDC.64 R16, c[0x0][0x218] ;  /* 0x00008600ff107b82 */ /* 0x000f620000000a00 */
[----:B-1----:R-:W-:-:S07]  /*0090*/  SHF.L.U32 R0, R0, 0x1, RZ ;  /* 0x0000000100007819 */ /* 0x002fce00000006ff */
[----:B------:R-:W1:Y:S01]  /*00a0*/  LDC.64 R6, c[0x0][0x230] ;  /* 0x00008c00ff067b82 */ /* 0x000e620000000a00 */
[----:B------:R-:W-:-:S04]  /*00b0*/  LOP3.LUT R0, R0, 0xfe, RZ, 0xc0, !PT ;  /* 0x000000fe00007812 */ /* 0x000fc800078ec0ff */
[----:B---3--:R-:W-:-:S03]  /*00c0*/  LEA R0, R3, R0, 0x8 ;  /* 0x0000000003007211 */ /* 0x008fc600078e40ff */
[----:B------:R-:W3:Y:S01]  /*00d0*/  LDC.64 R8, c[0x0][0x238] ;  /* 0x00008e00ff087b82 */ /* 0x000ee20000000a00 */
[----:B------:R-:W-:Y:S02]  /*00e0*/  SHF.R.S32.HI R3, RZ, 0x1f, R0 ;  /* 0x0000001fff037819 */ /* 0x000fe40000011400 */
[----:B------:R-:W-:Y:S02]  /*00f0*/  ISETP.GE.AND P0, PT, R0, 0x100, PT ;  /* 0x000001000000780c */ /* 0x000fe40003f06270 */
[----:B------:R-:W-:-:S04]  /*0100*/  LEA.HI R18, R3, R0, RZ, 0x2 ;  /* 0x0000000003127211 */ /* 0x000fc800078f10ff */
[----:B------:R-:W-:-:S05]  /*0110*/  SHF.R.S32.HI R3, RZ, 0x2, R18 ;  /* 0x00000002ff037819 */ /* 0x000fca0000011412 */
[----:B--2---:R-:W-:-:S05]  /*0120*/  IMAD.WIDE R20, R3, 0x4, R20 ;  /* 0x0000000403147825 */ /* 0x004fca00078e0214 */
[----:B------:R-:W2:Y:S01]  /*0130*/  @!P0 LDG.E.EL R11, desc[UR4][R20.64] ;  /* 0x00000004140b8981 */ /* 0x000ea2000c2e1900 */
[----:B----4-:R-:W-:-:S03]  /*0140*/  IMAD.WIDE R12, R3, 0x4, R12 ;  /* 0x00000004030c7825 */ /* 0x010fc600078e020c */
[----:B------:R1:W4:Y:S01]  /*0150*/  @!P0 LDG.E.EL R10, desc[UR4][R20.64] ;  /* 0x00000004140a8981 */ /* 0x000322000c2e1900 */
[----:B------:R-:W-:Y:S02]  /*0160*/  CS2R R2, SRZ ;  /* 0x0000000000027805 */ /* 0x000fe4000001ff00 */
[----:B------:R-:W-:Y:S02]  /*0170*/  CS2R R4, SRZ ;  /* 0x0000000000047805 */ /* 0x000fe4000001ff00 */
[----:B------:R-:W-:Y:S01]  /*0180*/  LOP3.LUT R23, R18, 0xfffffffc, RZ, 0xc0, !PT ;  /* 0xfffffffc12177812 */ /* 0x000fe200078ec0ff */
[----:B-----5:R-:W-:-:S03]  /*0190*/  IMAD.WIDE R14, R0, 0x4, R14 ;  /* 0x00000004000e7825 */ /* 0x020fc600078e020e */
[----:B------:R-:W-:Y:S01]  /*01a0*/  IADD3 R23, R0, -R23, RZ ;  /* 0x8000001700177210 */ /* 0x000fe20007ffe0ff */
[----:B0-----:R-:W-:Y:S01]  /*01b0*/  IMAD.WIDE R18, R0, 0x4, R16 ;  /* 0x0000000400127825 */ /* 0x001fe200078e0210 */
[----:B------:R-:W-:Y:S01]  /*01c0*/  CS2R R16, SRZ ;  /* 0x0000000000107805 */ /* 0x000fe2000001ff00 */
[----:B------:R-:W5:Y:S04]  /*01d0*/  @!P0 LDG.E.64 R2, desc[UR4][R14.64] ;  /* 0x000000040e028981 */ /* 0x000f68000c1e1b00 */
[----:B------:R-:W5:Y:S01]  /*01e0*/  @!P0 LDG.E.64 R4, desc[UR4][R18.64] ;  /* 0x0000000412048981 */ /* 0x000f62000c1e1b00 */
[C---:B-1----:R-:W-:Y:S01]  /*01f0*/  IMAD.WIDE R20, R23.reuse, 0x4, R6 ;  /* 0x0000000417147825 */ /* 0x042fe200078e0206 */
[----:B------:R-:W-:Y:S02]  /*0200*/  CS2R R6, SRZ ;  /* 0x0000000000067805 */ /* 0x000fe4000001ff00 */
[----:B------:R-:W5:Y:S01]  /*0210*/  @!P0 LDG.E.EL R16, desc[UR4][R12.64] ;  /* 0x000000040c108981 */ /* 0x000f62000c2e1900 */
[----:B---3--:R-:W-:Y:S01]  /*0220*/  IMAD.WIDE R22, R23, 0x4, R8 ;  /* 0x0000000417167825 */ /* 0x008fe200078e0208 */
[----:B------:R-:W-:-:S02]  /*0230*/  CS2R R8, SRZ ;  /* 0x0000000000087805 */ /* 0x000fc4000001ff00 */
[----:B------:R0:W3:Y:S04]  /*0240*/  @!P0 LDG.E.EL R17, desc[UR4][R12.64] ;  /* 0x000000040c118981 */ /* 0x0000e8000c2e1900 */
[----:B------:R-:W3:Y:S04]  /*0250*/  @!P0 LDG.E.EL.64 R8, desc[UR4][R20.64] ;  /* 0x0000000414088981 */ /* 0x000ee8000c2e1b00 */
[----:B------:R-:W3:Y:S01]  /*0260*/  @!P0 LDG.E.EL.64 R6, desc[UR4][R22.64] ;  /* 0x0000000416068981 */ /* 0x000ee2000c2e1b00 */
[----:B0-----:R-:W0:Y:S02]  /*0270*/  LDC.64 R12, c[0x0][0x240] ;  /* 0x00009000ff0c7b82 */ /* 0x001e240000000a00 */
[----:B0-----:R-:W-:-:S04]  /*0280*/  IMAD.WIDE R12, R0, 0x4, R12 ;  /* 0x00000004000c7825 */ /* 0x001fc800078e020c */
[----:B--2---:R-:W-:Y:S01]  /*0290*/  FADD R11, R11, 9.9999997473787516356e-06 ;  /* 0x3727c5ac0b0b7421 */ /* 0x004fe20000000000 */
[----:B----4-:R-:W-:-:S05]  /*02a0*/  FADD R10, R10, 9.9999997473787516356e-06 ;  /* 0x3727c5ac0a0a7421 */ /* 0x010fca0000000000 */
[----:B------:R-:W0:Y:S08]  /*02b0*/  MUFU.RSQ R11, R11 ;  /* 0x0000000b000b7308 */ /* 0x000e300000001400 */
[----:B------:R-:W1:Y:S01]  /*02c0*/  MUFU.RSQ R10, R10 ;  /* 0x0000000a000a7308 */ /* 0x000e620000001400 */
[----:B-----5:R-:W-:Y:S01]  /*02d0*/  FADD R15, R4, R2 ;  /* 0x00000002040f7221 */ /* 0x020fe20000000000 */
[----:B------:R-:W-:-:S03]  /*02e0*/  FADD R2, R5, R3 ;  /* 0x0000000305027221 */ /* 0x000fc60000000000 */
[----:B------:R-:W-:Y:S01]  /*02f0*/  FADD R16, R15, -R16 ;  /* 0x800000100f107221 */ /* 0x000fe20000000000 */
[----:B---3--:R-:W-:-:S03]  /*0300*/  FADD R17, R2, -R17 ;  /* 0x8000001102117221 */ /* 0x008fc60000000000 */
[----:B0-----:R-:W-:Y:S01]  /*0310*/  FMUL R3, R11, R16 ;  /* 0x000000100b037220 */ /* 0x001fe20000400000 */
[----:B-1----:R-:W-:-:S03]  /*0320*/  FMUL R2, R10, R17 ;  /* 0x000000110a027220 */ /* 0x002fc60000400000 */
[----:B------:R-:W-:Y:S01]  /*0330*/  FFMA R6, R3, R8, R6 ;  /* 0x0000000803067223 */ /* 0x000fe20000000006 */
[----:B------:R-:W-:Y:S01]  /*0340*/  FFMA R7, R2, R9, R7 ;  /* 0x0000000902077223 */ /* 0x000fe20000000007 */
[----:B------:R-:W-:Y:S06]  /*0350*/  @P0 EXIT ;  /* 0x000000000000094d */ /* 0x000fec0003800000 */
[----:B------:R-:W-:Y:S01]  /*0360*/  STG.E.64 desc[UR4][R12.64], R6 ;  /* 0x000000060c007986 */ /* 0x000fe2000c101b04 */
[----:B------:R-:W-:Y:S05]  /*0370*/  EXIT ;  /* 0x000000000000794d */ /* 0x000fea0003800000 */
.L_x_0:
[----:B------:R-:W-:-:S00]  /*0380*/  BRA `(.L_x_0) ;  /* 0xfffffffc00fc7947 */ /* 0x000fc0000383ffff */
[----:B------:R-:W-:-:S00]  /*0390*/  NOP ;  /* 0x0000000000007918 */ /* 0x000fc00000000000 */
        /* <DEDUP_REMOVED lines=14> */
.L_x_1:


//--------------------- .nv.global.init           --------------------------
	.section	.nv.global.init,"aw",@progbits
.nv.global.init:
	.type		_$_str,@object
	.size		_$_str,(.L_0 - _$_str)
_$_str:
        /*0000*/ 	.byte	0x5f, 0x5f, 0x43, 0x55, 0x44, 0x41, 0x5f, 0x46, 0x54, 0x5a, 0x00
.L_0:


//--------------------- .nv.constant0.triton_poi_fused_add_native_layer_norm_2 --------------------------
	.section	.nv.constant0.triton_poi_fused_add_native_layer_norm_2,"a",@progbits
	.sectionflags	@""
	.align	4
.nv.constant0.triton_poi_fused_add_native_layer_norm_2:
	.zero		588
